//
// Generated by NVIDIA NVVM Compiler
//
// Compiler Build ID: CL-36424714
// Cuda compilation tools, release 13.0, V13.0.88
// Based on NVVM 20.0.0
//

.version 9.0
.target sm_100
.address_size 64

	// .globl	_Z9addArraysPKfS0_Pfi

.visible .entry _Z9addArraysPKfS0_Pfi(
	.param .u64 .ptr .align 1 _Z9addArraysPKfS0_Pfi_param_0,
	.param .u64 .ptr .align 1 _Z9addArraysPKfS0_Pfi_param_1,
	.param .u64 .ptr .align 1 _Z9addArraysPKfS0_Pfi_param_2,
	.param .u32 _Z9addArraysPKfS0_Pfi_param_3
)
{
	.reg .pred 	%p<2>;
	.reg .b32 	%r<6>;
	.reg .b32 	%f<4>;
	.reg .b64 	%rd<11>;

	ld.param.u64 	%rd1, [_Z9addArraysPKfS0_Pfi_param_0];
	ld.param.u64 	%rd2, [_Z9addArraysPKfS0_Pfi_param_1];
	ld.param.u64 	%rd3, [_Z9addArraysPKfS0_Pfi_param_2];
	ld.param.u32 	%r2, [_Z9addArraysPKfS0_Pfi_param_3];
	mov.u32 	%r3, %ctaid.x;
	mov.u32 	%r4, %ntid.x;
	mov.u32 	%r5, %tid.x;
	mad.lo.s32 	%r1, %r3, %r4, %r5;
	setp.ge.s32 	%p1, %r1, %r2;
	@%p1 bra 	$L__BB0_2;
	cvta.to.global.u64 	%rd4, %rd1;
	cvta.to.global.u64 	%rd5, %rd2;
	cvta.to.global.u64 	%rd6, %rd3;
	mul.wide.s32 	%rd7, %r1, 4;
	add.s64 	%rd8, %rd4, %rd7;
	ld.global.f32 	%f1, [%rd8];
	add.s64 	%rd9, %rd5, %rd7;
	ld.global.f32 	%f2, [%rd9];
	add.f32 	%f3, %f1, %f2;
	add.s64 	%rd10, %rd6, %rd7;
	st.global.f32 	[%rd10], %f3;
$L__BB0_2:
	ret;

}


// ===== COMPILED SASS (sm_100) =====

	.target	sm_100

	.elftype	@"ET_EXEC"


//--------------------- .note.nv.tkinfo           --------------------------
	.section	.note.nv.tkinfo,"",@"SHT_NOTE"
	.sectionflags	@"SHF_NOTE_NV_TKINFO"
	.tkinfo
        /*0018*/ 	.word	0x00000002
        /*0030*/ 	.string	""
        /*0030*/ 	.string	"ptxas"
        /*0030*/ 	.string	"Cuda compilation tools, release 13.0, V13.0.88"
        /*0030*/ 	.string	"Build cuda_13.0.r13.0/compiler.36424714_0"
        /*0030*/ 	.string	"-arch sm_100 -m 64 "



//--------------------- .note.nv.cuinfo           --------------------------
	.section	.note.nv.cuinfo,"",@"SHT_NOTE"
	.sectionflags	@"SHF_NOTE_NV_CUINFO"
        /*0018*/ 	.short	0x0002
        /*001a*/ 	.short	0x0064
        /*001c*/ 	.short	0x0082
	.zero		2


//--------------------- .nv.info                  --------------------------
	.section	.nv.info,"",@"SHT_CUDA_INFO"
	.align	4


	//----- nvinfo : EIATTR_REGCOUNT
	.align		4
        /*0000*/ 	.byte	0x04, 0x2f
        /*0002*/ 	.short	(.L_1 - .L_0)
	.align		4
.L_0:
        /*0004*/ 	.word	index@(_Z9addArraysPKfS0_Pfi)
        /*0008*/ 	.word	0x0000000c


	//----- nvinfo : EIATTR_FRAME_SIZE
	.align		4
.L_1:
        /*000c*/ 	.byte	0x04, 0x11
        /*000e*/ 	.short	(.L_3 - .L_2)
	.align		4
.L_2:
        /*0010*/ 	.word	index@(_Z9addArraysPKfS0_Pfi)
        /*0014*/ 	.word	0x00000000


	//----- nvinfo : EIATTR_MIN_STACK_SIZE
	.align		4
.L_3:
        /*0018*/ 	.byte	0x04, 0x12
        /*001a*/ 	.short	(.L_5 - .L_4)
	.align		4
.L_4:
        /*001c*/ 	.word	index@(_Z9addArraysPKfS0_Pfi)
        /*0020*/ 	.word	0x00000000
.L_5:


//--------------------- .nv.compat                --------------------------
	.section	.nv.compat,"",@"SHT_CUDA_COMPAT_INFO"
	.align	4
        /*0000*/ 	.byte	0x02, 0x09, 0x00, 0x00, 0x02, 0x02, 0x01, 0x00, 0x02, 0x05, 0x05, 0x00, 0x03, 0x07, 0x01, 0x01
        /*0010*/ 	.byte	0x02, 0x03, 0x00, 0x00, 0x02, 0x06, 0x01, 0x00, 0x04, 0x0b, 0x08, 0x00, 0x09, 0x00, 0x00, 0x00
        /*0020*/ 	.byte	0x00, 0x00, 0x00, 0x00


//--------------------- .nv.info._Z9addArraysPKfS0_Pfi --------------------------
	.section	.nv.info._Z9addArraysPKfS0_Pfi,"",@"SHT_CUDA_INFO"
	.sectionflags	@""
	.align	4


	//----- nvinfo : EIATTR_CUDA_API_VERSION
	.align		4
        /*0000*/ 	.byte	0x04, 0x37
        /*0002*/ 	.short	(.L_7 - .L_6)
.L_6:
        /*0004*/ 	.word	0x00000082


	//----- nvinfo : EIATTR_KPARAM_INFO
	.align		4
.L_7:
        /*0008*/ 	.byte	0x04, 0x17
        /*000a*/ 	.short	(.L_9 - .L_8)
.L_8:
        /*000c*/ 	.word	0x00000000
        /*0010*/ 	.short	0x0003
        /*0012*/ 	.short	0x0018
        /*0014*/ 	.byte	0x00, 0xf0, 0x11, 0x00


	//----- nvinfo : EIATTR_KPARAM_INFO
	.align		4
.L_9:
        /*0018*/ 	.byte	0x04, 0x17
        /*001a*/ 	.short	(.L_11 - .L_10)
.L_10:
        /*001c*/ 	.word	0x00000000
        /*0020*/ 	.short	0x0002
        /*0022*/ 	.short	0x0010
        /*0024*/ 	.byte	0x00, 0xf5, 0x21, 0x00


	//----- nvinfo : EIATTR_KPARAM_INFO
	.align		4
.L_11:
        /*0028*/ 	.byte	0x04, 0x17
        /*002a*/ 	.short	(.L_13 - .L_12)
.L_12:
        /*002c*/ 	.word	0x00000000
        /*0030*/ 	.short	0x0001
        /*0032*/ 	.short	0x0008
        /*0034*/ 	.byte	0x00, 0xf5, 0x21, 0x00


	//----- nvinfo : EIATTR_KPARAM_INFO
	.align		4
.L_13:
        /*0038*/ 	.byte	0x04, 0x17
        /*003a*/ 	.short	(.L_15 - .L_14)
.L_14:
        /*003c*/ 	.word	0x00000000
        /*0040*/ 	.short	0x0000
        /*0042*/ 	.short	0x0000
        /*0044*/ 	.byte	0x00, 0xf5, 0x21, 0x00


	//----- nvinfo : EIATTR_SPARSE_MMA_MASK
	.align		4
.L_15:
        /*0048*/ 	.byte	0x03, 0x50
        /*004a*/ 	.short	0x0000


	//----- nvinfo : EIATTR_MAXREG_COUNT
	.align		4
        /*004c*/ 	.byte	0x03, 0x1b
        /*004e*/ 	.short	0x00ff


	//----- nvinfo : EIATTR_MERCURY_ISA_VERSION
	.align		4
        /*0050*/ 	.byte	0x03, 0x5f
        /*0052*/ 	.short	0x0101


	//----- nvinfo : EIATTR_VRC_CTA_INIT_COUNT
	.align		4
        /*0054*/ 	.byte	0x02, 0x4a
	.zero		1
	.zero		1


	//----- nvinfo : EIATTR_EXIT_INSTR_OFFSETS
	.align		4
        /*0058*/ 	.byte	0x04, 0x1c
        /*005a*/ 	.short	(.L_17 - .L_16)


	//   ....[0]....
.L_16:
        /*005c*/ 	.word	0x00000070


	//   ....[1]....
        /*0060*/ 	.word	0x00000130


	//----- nvinfo : EIATTR_CBANK_PARAM_SIZE
	.align		4
.L_17:
        /*0064*/ 	.byte	0x03, 0x19
        /*0066*/ 	.short	0x001c


	//----- nvinfo : EIATTR_PARAM_CBANK
	.align		4
        /*0068*/ 	.byte	0x04, 0x0a
        /*006a*/ 	.short	(.L_19 - .L_18)
	.align		4
.L_18:
        /*006c*/ 	.word	index@(.nv.constant0._Z9addArraysPKfS0_Pfi)
        /*0070*/ 	.short	0x0380
        /*0072*/ 	.short	0x001c


	//----- nvinfo : EIATTR_SW_WAR
	.align		4
.L_19:
        /*0074*/ 	.byte	0x04, 0x36
        /*0076*/ 	.short	(.L_21 - .L_20)
.L_20:
        /*0078*/ 	.word	0x00000008
.L_21:


//--------------------- .nv.callgraph             --------------------------
	.section	.nv.callgraph,"",@"SHT_CUDA_CALLGRAPH"
	.align	4
	.sectionentsize	8
	.align		4
        /*0000*/ 	.word	0x00000000
	.align		4
        /*0004*/ 	.word	0xffffffff
	.align		4
        /*0008*/ 	.word	0x00000000
	.align		4
        /*000c*/ 	.word	0xfffffffe
	.align		4
        /*0010*/ 	.word	0x00000000
	.align		4
        /*0014*/ 	.word	0xfffffffd
	.align		4
        /*0018*/ 	.word	0x00000000
	.align		4
        /*001c*/ 	.word	0xfffffffc


//--------------------- .text._Z9addArraysPKfS0_Pfi --------------------------
	.section	.text._Z9addArraysPKfS0_Pfi,"ax",@progbits
	.align	128
        .global         _Z9addArraysPKfS0_Pfi
        .type           _Z9addArraysPKfS0_Pfi,@function
        .size           _Z9addArraysPKfS0_Pfi,(.L_x_1 - _Z9addArraysPKfS0_Pfi)
        .other          _Z9addArraysPKfS0_Pfi,@"STO_CUDA_ENTRY STV_DEFAULT"
_Z9addArraysPKfS0_Pfi:
.text._Z9addArraysPKfS0_Pfi:
[----:B------:R-:W-:Y:S01]  /*0000*/  LDC R1, c[0x0][0x37c] ;  /* 0x0000df00ff017b82 */ /* 0x000fe20000000800 */
[----:B------:R-:W0:Y:S07]  /*0010*/  S2R R0, SR_TID.X ;  /* 0x0000000000007919 */ /* 0x000e2e0000002100 */
[----:B------:R-:W0:Y:S01]  /*0020*/  S2UR UR4, SR_CTAID.X ;  /* 0x00000000000479c3 */ /* 0x000e220000002500 */
[----:B------:R-:W1:Y:S07]  /*0030*/  LDCU UR5, c[0x0][0x398] ;  /* 0x00007300ff0577ac */ /* 0x000e6e0008000800 */
[----:B------:R-:W0:Y:S02]  /*0040*/  LDC R9, c[0x0][0x360] ;  /* 0x0000d800ff097b82 */ /* 0x000e240000000800 */
[----:B0-----:R-:W-:-:S05]  /*0050*/  IMAD R9, R9, UR4, R0 ;  /* 0x0000000409097c24 */ /* 0x001fca000f8e0200 */
[----:B-1----:R-:W-:-:S13]  /*0060*/  ISETP.GE.AND P0, PT, R9, UR5, PT ;  /* 0x0000000509007c0c */ /* 0x002fda000bf06270 */
[----:B------:R-:W-:Y:S05]  /*0070*/  @P0 EXIT ;  /* 0x000000000000094d */ /* 0x000fea0003800000 */
[----:B------:R-:W0:Y:S01]  /*0080*/  LDC.64 R2, c[0x0][0x380] ;  /* 0x0000e000ff027b82 */ /* 0x000e220000000a00 */
[----:B------:R-:W1:Y:S07]  /*0090*/  LDCU.64 UR4, c[0x0][0x358] ;  /* 0x00006b00ff0477ac */ /* 0x000e6e0008000a00 */
[----:B------:R-:W2:Y:S08]  /*00a0*/  LDC.64 R4, c[0x0][0x388] ;  /* 0x0000e200ff047b82 */ /* 0x000eb00000000a00 */
[----:B------:R-:W3:Y:S01]  /*00b0*/  LDC.64 R6, c[0x0][0x390] ;  /* 0x0000e400ff067b82 */ /* 0x000ee20000000a00 */
[----:B0-----:R-:W-:-:S06]  /*00c0*/  IMAD.WIDE R2, R9, 0x4, R2 ;  /* 0x0000000409027825 */ /* 0x001fcc00078e0202 */
[----:B-1----:R-:W4:Y:S01]  /*00d0*/  LDG.E R2, desc[UR4][R2.64] ;  /* 0x0000000402027981 */ /* 0x002f22000c1e1900 */
[----:B--2---:R-:W-:-:S06]  /*00e0*/  IMAD.WIDE R4, R9, 0x4, R4 ;  /* 0x0000000409047825 */ /* 0x004fcc00078e0204 */
[----:B------:R-:W4:Y:S01]  /*00f0*/  LDG.E R5, desc[UR4][R4.64] ;  /* 0x0000000404057981 */ /* 0x000f22000c1e1900 */
[----:B---3--:R-:W-:-:S04]  /*0100*/  IMAD.WIDE R6, R9, 0x4, R6 ;  /* 0x0000000409067825 */ /* 0x008fc800078e0206 */
[----:B----4-:R-:W-:-:S05]  /*0110*/  FADD R9, R2, R5 ;  /* 0x0000000502097221 */ /* 0x010fca0000000000 */
[----:B------:R-:W-:Y:S01]  /*0120*/  STG.E desc[UR4][R6.64], R9 ;  /* 0x0000000906007986 */ /* 0x000fe2000c101904 */
[----:B------:R-:W-:Y:S05]  /*0130*/  EXIT ;  /* 0x000000000000794d */ /* 0x000fea0003800000 */
.L_x_0:
[----:B------:R-:W-:-:S00]  /*0140*/  BRA `(.L_x_0) ;  /* 0xfffffffc00fc7947 */ /* 0x000fc0000383ffff */
[----:B------:R-:W-:-:S00]  /*0150*/  NOP ;  /* 0x0000000000007918 */ /* 0x000fc00000000000 */
        /* <DEDUP_REMOVED lines=10> */
.L_x_1:


//--------------------- .nv.shared.reserved.0     --------------------------
	.section	.nv.shared.reserved.0,"aw",@nobits
	.weak		__nv_reservedSMEM_offset_0_alias
	.size		__nv_reservedSMEM_offset_0_alias, 0, 64
	.other		__nv_reservedSMEM_offset_0_alias,@"STO_CUDA_RESERVED_SHARED STV_DEFAULT"
__nv_reservedSMEM_offset_0_alias:
	.zero		0
	.zero		64


//--------------------- .nv.constant0._Z9addArraysPKfS0_Pfi --------------------------
	.section	.nv.constant0._Z9addArraysPKfS0_Pfi,"a",@progbits
	.sectionflags	@""
	.align	4
.nv.constant0._Z9addArraysPKfS0_Pfi:
	.zero		924


//--------------------- SYMBOLS --------------------------

	.type		.nv.reservedSmem.offset0,@object
	.size		.nv.reservedSmem.offset0,0x4
